	.headerflags	@"EF_CUDA_TEXMODE_UNIFIED EF_CUDA_64BIT_ADDRESS EF_CUDA_ACCELERATORS EF_CUDA_SM90 EF_CUDA_VIRTUAL_SM(EF_CUDA_SM90)"
	.elftype	@"ET_EXEC"


//--------------------- .nv.info                  --------------------------
	.section	.nv.info,"",@"SHT_CUDA_INFO"
	.align	4


	//----- nvinfo : EIATTR_REGCOUNT
	.align		4
        /*0000*/ 	.byte	0x04, 0x2f
        /*0002*/ 	.short	(.L_1 - .L_0)
	.align		4
.L_0:
        /*0004*/ 	.word	index@(triton_poi_fused_convolution_18)
        /*0008*/ 	.word	0x00000011


	//----- nvinfo : EIATTR_MIN_STACK_SIZE
	.align		4
.L_1:
        /*000c*/ 	.byte	0x04, 0x12
        /*000e*/ 	.short	(.L_3 - .L_2)
	.align		4
.L_2:
        /*0010*/ 	.word	index@(triton_poi_fused_convolution_18)
        /*0014*/ 	.word	0x00000000


	//----- nvinfo : EIATTR_FRAME_SIZE
	.align		4
.L_3:
        /*0018*/ 	.byte	0x04, 0x11
        /*001a*/ 	.short	(.L_5 - .L_4)
	.align		4
.L_4:
        /*001c*/ 	.word	index@(triton_poi_fused_convolution_18)
        /*0020*/ 	.word	0x00000000


	//----- nvinfo : EIATTR_MIN_STACK_SIZE
	.align		4
.L_5:
        /*0024*/ 	.byte	0x04, 0x12
        /*0026*/ 	.short	(.L_7 - .L_6)
	.align		4
.L_6:
        /*0028*/ 	.word	index@(triton_poi_fused_convolution_18)
        /*002c*/ 	.word	0x00000000
.L_7:


//--------------------- .nv.info.triton_poi_fused_convolution_18 --------------------------
	.section	.nv.info.triton_poi_fused_convolution_18,"",@"SHT_CUDA_INFO"
	.sectionflags	@""
	.align	4


	//----- nvinfo : EIATTR_CUDA_API_VERSION
	.align		4
        /*0000*/ 	.byte	0x04, 0x37
        /*0002*/ 	.short	(.L_9 - .L_8)
.L_8:
        /*0004*/ 	.word	0x0000007c


	//----- nvinfo : EIATTR_KPARAM_INFO
	.align		4
.L_9:
        /*0008*/ 	.byte	0x04, 0x17
        /*000a*/ 	.short	(.L_11 - .L_10)
.L_10:
        /*000c*/ 	.word	0x00000000
        /*0010*/ 	.short	0x0004
        /*0012*/ 	.short	0x001c
        /*0014*/ 	.byte	0x00, 0xf0, 0x11, 0x00


	//----- nvinfo : EIATTR_KPARAM_INFO
	.align		4
.L_11:
        /*0018*/ 	.byte	0x04, 0x17
        /*001a*/ 	.short	(.L_13 - .L_12)
.L_12:
        /*001c*/ 	.word	0x00000000
        /*0020*/ 	.short	0x0003
        /*0022*/ 	.short	0x0018
        /*0024*/ 	.byte	0x00, 0xf0, 0x11, 0x00


	//----- nvinfo : EIATTR_KPARAM_INFO
	.align		4
.L_13:
        /*0028*/ 	.byte	0x04, 0x17
        /*002a*/ 	.short	(.L_15 - .L_14)
.L_14:
        /*002c*/ 	.word	0x00000000
        /*0030*/ 	.short	0x0002
        /*0032*/ 	.short	0x0010
        /*0034*/ 	.byte	0x00, 0xf4, 0x21, 0x00


	//----- nvinfo : EIATTR_KPARAM_INFO
	.align		4
.L_15:
        /*0038*/ 	.byte	0x04, 0x17
        /*003a*/ 	.short	(.L_17 - .L_16)
.L_16:
        /*003c*/ 	.word	0x00000000
        /*0040*/ 	.short	0x0001
        /*0042*/ 	.short	0x0008
        /*0044*/ 	.byte	0x00, 0xf4, 0x21, 0x00


	//----- nvinfo : EIATTR_KPARAM_INFO
	.align		4
.L_17:
        /*0048*/ 	.byte	0x04, 0x17
        /*004a*/ 	.short	(.L_19 - .L_18)
.L_18:
        /*004c*/ 	.word	0x00000000
        /*0050*/ 	.short	0x0000
        /*0052*/ 	.short	0x0000
        /*0054*/ 	.byte	0x00, 0xf4, 0x21, 0x00


	//----- nvinfo : EIATTR_SPARSE_MMA_MASK
	.align		4
.L_19:
        /*0058*/ 	.byte	0x03, 0x50
        /*005a*/ 	.short	0x0000


	//----- nvinfo : EIATTR_MAXREG_COUNT
	.align		4
        /*005c*/ 	.byte	0x03, 0x1b
        /*005e*/ 	.short	0x00ff


	//----- nvinfo : EIATTR_EXIT_INSTR_OFFSETS
	.align		4
        /*0060*/ 	.byte	0x04, 0x1c
        /*0062*/ 	.short	(.L_21 - .L_20)


	//   ....[0]....
.L_20:
        /*0064*/ 	.word	0x00000360


	//   ....[1]....
        /*0068*/ 	.word	0x00000380


	//----- nvinfo : EIATTR_REQNTID
	.align		4
.L_21:
        /*006c*/ 	.byte	0x04, 0x10
        /*006e*/ 	.short	(.L_23 - .L_22)
.L_22:
        /*0070*/ 	.word	0x00000080
        /*0074*/ 	.word	0x00000001
        /*0078*/ 	.word	0x00000001


	//----- nvinfo : EIATTR_CBANK_PARAM_SIZE
	.align		4
.L_23:
        /*007c*/ 	.byte	0x03, 0x19
        /*007e*/ 	.short	0x0020


	//----- nvinfo : EIATTR_PARAM_CBANK
	.align		4
        /*0080*/ 	.byte	0x04, 0x0a
        /*0082*/ 	.short	(.L_25 - .L_24)
	.align		4
.L_24:
        /*0084*/ 	.word	index@(.nv.constant0.triton_poi_fused_convolution_18)
        /*0088*/ 	.short	0x0210
        /*008a*/ 	.short	0x0020


	//----- nvinfo : EIATTR_SW_WAR
	.align		4
.L_25:
        /*008c*/ 	.byte	0x04, 0x36
        /*008e*/ 	.short	(.L_27 - .L_26)
.L_26:
        /*0090*/ 	.word	0x00000008
.L_27:


//--------------------- .nv.callgraph             --------------------------
	.section	.nv.callgraph,"",@"SHT_CUDA_CALLGRAPH"
	.align	4
	.sectionentsize	8
	.align		4
        /*0000*/ 	.word	0x00000000
	.align		4
        /*0004*/ 	.word	0xffffffff
	.align		4
        /*0008*/ 	.word	0x00000000
	.align		4
        /*000c*/ 	.word	0xfffffffe
	.align		4
        /*0010*/ 	.word	0x00000000
	.align		4
        /*0014*/ 	.word	0xfffffffd
	.align		4
        /*0018*/ 	.word	0x00000000
	.align		4
        /*001c*/ 	.word	0xfffffffc


//--------------------- .text.triton_poi_fused_convolution_18 --------------------------
	.section	.text.triton_poi_fused_convolution_18,"ax",@progbits
	.sectionflags	@"SHF_BARRIERS=1"
	.align	128
        .global         triton_poi_fused_convolution_18
        .type           triton_poi_fused_convolution_18,@function
        .size           triton_poi_fused_convolution_18,(.L_x_1 - triton_poi_fused_convolution_18)
        .other          triton_poi_fused_convolution_18,@"STO_CUDA_ENTRY STV_DEFAULT"
triton_poi_fused_convolution_18:
.text.triton_poi_fused_convolution_18:
[----:B------:R-:W0:Y:S02]  /*0000*/  LDC R1, c[0x0][0x28] ;  /* 0x00000a00ff017b82 */ /* 0x000e240000000800 */
[----:B------:R-:W1:Y:S01]  /*0010*/  S2R R0, SR_CTAID.X ;  /* 0x0000000000007919 */ /* 0x000e620000002500 */
[----:B------:R-:W2:Y:S01]  /*0020*/  LDC.64 R2, c[0x0][0x210] ;  /* 0x00008400ff027b82 */ /* 0x000ea20000000a00 */
[----:B------:R-:W-:Y:S01]  /*0030*/  ULDC.64 UR6, c[0x0][0x208] ;  /* 0x0000820000067ab9 */ /* 0x000fe20000000a00 */
[----:B------:R-:W3:Y:S01]  /*0040*/  S2R R6, SR_TID.X ;  /* 0x0000000000067919 */ /* 0x000ee20000002100 */
[----:B------:R-:W4:Y:S01]  /*0050*/  S2R R4, SR_CTAID.Y ;  /* 0x0000000000047919 */ /* 0x000f220000002600 */
[----:B-1----:R-:W-:Y:S02]  /*0060*/  IMAD.SHL.U32 R0, R0, 0x40, RZ ;  /* 0x0000004000007824 */ /* 0x002fe400078e00ff */
[----:B---3--:R-:W-:Y:S01]  /*0070*/  IMAD.SHL.U32 R7, R6, 0x2, RZ ;  /* 0x0000000206077824 */ /* 0x008fe200078e00ff */
[----:B------:R-:W-:Y:S01]  /*0080*/  SHF.R.U32.HI R5, RZ, 0x5, R6 ;  /* 0x00000005ff057819 */ /* 0x000fe20000011606 */
[----:B----4-:R-:W-:-:S03]  /*0090*/  IMAD.SHL.U32 R4, R4, 0x4, RZ ;  /* 0x0000000404047824 */ /* 0x010fc600078e00ff */
[----:B------:R-:W-:Y:S02]  /*00a0*/  LOP3.LUT R9, R0, 0x3e, R7, 0xf8, !PT ;  /* 0x0000003e00097812 */ /* 0x000fe400078ef807 */
[----:B------:R-:W-:Y:S02]  /*00b0*/  SGXT.U32 R5, R5, 0x2 ;  /* 0x000000020505781a */ /* 0x000fe40000000000 */
[----:B------:R-:W-:Y:S02]  /*00c0*/  ISETP.GE.AND P0, PT, R9, 0x40, PT ;  /* 0x000000400900780c */ /* 0x000fe40003f06270 */
[----:B------:R-:W-:-:S04]  /*00d0*/  LOP3.LUT R8, R4, R5, RZ, 0xfc, !PT ;  /* 0x0000000504087212 */ /* 0x000fc800078efcff */
[C---:B------:R-:W-:Y:S01]  /*00e0*/  ISETP.LT.AND P0, PT, R8.reuse, 0x200, !P0 ;  /* 0x000002000800780c */ /* 0x040fe20004701270 */
[----:B------:R-:W-:-:S04]  /*00f0*/  IMAD R9, R8, 0x40, R9 ;  /* 0x0000004008097824 */ /* 0x000fc800078e0209 */
[----:B--2---:R-:W-:Y:S01]  /*0100*/  IMAD.WIDE R2, R9, 0x4, R2 ;  /* 0x0000000409027825 */ /* 0x004fe200078e0202 */
[----:B------:R-:W-:-:S07]  /*0110*/  CS2R R8, SRZ ;  /* 0x0000000000087805 */ /* 0x000fce000001ff00 */
[----:B------:R1:W2:Y:S01]  /*0120*/  @P0 LDG.E.EL.64 R8, desc[UR6][R2.64] ;  /* 0x0000000602080981 */ /* 0x0002a2000c2e1b00 */
[----:B------:R-:W3:Y:S01]  /*0130*/  S2UR UR5, SR_CgaCtaId ;  /* 0x00000000000579c3 */ /* 0x000ee20000008800 */
[C---:B------:R-:W-:Y:S01]  /*0140*/  IMAD.SHL.U32 R10, R6.reuse, 0x8, RZ ;  /* 0x00000008060a7824 */ /* 0x040fe200078e00ff */
[----:B------:R-:W-:Y:S01]  /*0150*/  UMOV UR4, 0x400 ;  /* 0x0000040000047882 */ /* 0x000fe20000000000 */
[----:B------:R-:W-:-:S03]  /*0160*/  LOP3.LUT R13, R6, 0x7e, RZ, 0xc0, !PT ;  /* 0x0000007e060d7812 */ /* 0x000fc600078ec0ff */
[C---:B------:R-:W-:Y:S02]  /*0170*/  LOP3.LUT R11, R10.reuse, 0xf8, RZ, 0xc0, !PT ;  /* 0x000000f80a0b7812 */ /* 0x040fe400078ec0ff */
[----:B------:R-:W-:Y:S02]  /*0180*/  LOP3.LUT R5, R5, 0xf8, R10, 0xf8, !PT ;  /* 0x000000f805057812 */ /* 0x000fe400078ef80a */
[----:B------:R-:W-:Y:S01]  /*0190*/  LOP3.LUT R10, R10, 0x3f8, RZ, 0xc0, !PT ;  /* 0x000003f80a0a7812 */ /* 0x000fe200078ec0ff */
[----:B---3--:R-:W-:-:S06]  /*01a0*/  UPRMT UR4, UR5, 0x654, UR4 ;  /* 0x0000065405047896 */ /* 0x008fcc0008000004 */
[----:B------:R-:W-:Y:S02]  /*01b0*/  LEA R12, R11, UR4, 0x1 ;  /* 0x000000040b0c7c11 */ /* 0x000fe4000f8e08ff */
[----:B------:R-:W-:Y:S02]  /*01c0*/  LEA R13, R13, UR4, 0x2 ;  /* 0x000000040d0d7c11 */ /* 0x000fe4000f8e10ff */
[----:B------:R-:W-:Y:S01]  /*01d0*/  SHF.R.U32.HI R11, RZ, 0x1, R6 ;  /* 0x00000001ff0b7819 */ /* 0x000fe20000011606 */
[----:B------:R-:W-:Y:S02]  /*01e0*/  IMAD R14, R5, 0x4, R12 ;  /* 0x00000004050e7824 */ /* 0x000fe400078e020c */
[----:B-1----:R-:W-:Y:S01]  /*01f0*/  IMAD.IADD R2, R13, 0x1, R10 ;  /* 0x000000010d027824 */ /* 0x002fe200078e020a */
[----:B------:R-:W-:Y:S02]  /*0200*/  LOP3.LUT R10, R4, 0x2, R7, 0xf8, !PT ;  /* 0x00000002040a7812 */ /* 0x000fe400078ef807 */
[----:B------:R-:W1:Y:S01]  /*0210*/  LDC.64 R4, c[0x0][0x218] ;  /* 0x00008600ff047b82 */ /* 0x000e620000000a00 */
[----:B------:R-:W-:-:S02]  /*0220*/  SGXT.U32 R11, R11, 0x6 ;  /* 0x000000060b0b781a */ /* 0x000fc40000000000 */
[----:B------:R-:W-:Y:S02]  /*0230*/  SHF.R.S32.HI R7, RZ, 0x1f, R10 ;  /* 0x0000001fff077819 */ /* 0x000fe4000001140a */
[----:B------:R-:W-:Y:S02]  /*0240*/  LOP3.LUT R11, R0, R11, RZ, 0xfc, !PT ;  /* 0x0000000b000b7212 */ /* 0x000fe400078efcff */
[----:B------:R-:W-:Y:S02]  /*0250*/  LEA.HI R12, R7, R10, RZ, 0x7 ;  /* 0x0000000a070c7211 */ /* 0x000fe400078f38ff */
[----:B------:R-:W3:Y:S01]  /*0260*/  LDC.64 R6, c[0x0][0x220] ;  /* 0x00008800ff067b82 */ /* 0x000ee20000000a00 */
[----:B------:R-:W-:Y:S02]  /*0270*/  ISETP.GE.AND P0, PT, R11, 0x40, PT ;  /* 0x000000400b00780c */ /* 0x000fe40003f06270 */
[C---:B------:R-:W-:Y:S01]  /*0280*/  LOP3.LUT R13, R12.reuse, 0xffffff80, RZ, 0xc0, !PT ;  /* 0xffffff800c0d7812 */ /* 0x040fe200078ec0ff */
[----:B------:R-:W-:Y:S01]  /*0290*/  IMAD.SHL.U32 R12, R12, 0x40, RZ ;  /* 0x000000400c0c7824 */ /* 0x000fe200078e00ff */
[----:B------:R-:W-:-:S03]  /*02a0*/  ISETP.LT.AND P0, PT, R10, 0x200, !P0 ;  /* 0x000002000a00780c */ /* 0x000fc60004701270 */
[----:B------:R-:W-:-:S04]  /*02b0*/  IMAD.IADD R0, R10, 0x1, -R13 ;  /* 0x000000010a007824 */ /* 0x000fc800078e0a0d */
[----:B------:R-:W-:Y:S01]  /*02c0*/  IMAD R0, R11, 0x80, R0 ;  /* 0x000000800b007824 */ /* 0x000fe200078e0200 */
[----:B--2---:R-:W-:Y:S04]  /*02d0*/  STS [R14], R8 ;  /* 0x000000080e007388 */ /* 0x004fe80000000800 */
[----:B------:R2:W-:Y:S01]  /*02e0*/  STS [R14+0x18], R9 ;  /* 0x000018090e007388 */ /* 0x0005e20000000800 */
[----:B------:R-:W-:Y:S01]  /*02f0*/  BAR.SYNC.DEFER_BLOCKING 0x0 ;  /* 0x0000000000007b1d */ /* 0x000fe20000010000 */
[----:B--2---:R-:W-:-:S05]  /*0300*/  LOP3.LUT R9, R12, 0xffffe000, RZ, 0xc0, !PT ;  /* 0xffffe0000c097812 */ /* 0x004fca00078ec0ff */
[----:B------:R-:W-:-:S04]  /*0310*/  IMAD.IADD R9, R0, 0x1, R9 ;  /* 0x0000000100097824 */ /* 0x000fc800078e0209 */
[----:B-1----:R-:W-:-:S04]  /*0320*/  IMAD.WIDE R4, R9, 0x4, R4 ;  /* 0x0000000409047825 */ /* 0x002fc800078e0204 */
[----:B---3--:R-:W-:Y:S01]  /*0330*/  IMAD.WIDE R6, R9, 0x4, R6 ;  /* 0x0000000409067825 */ /* 0x008fe200078e0206 */
[----:B------:R-:W1:Y:S04]  /*0340*/  LDS.64 R2, [R2] ;  /* 0x0000000002027984 */ /* 0x000e680000000a00 */
[----:B-1----:R1:W-:Y:S01]  /*0350*/  @P0 STG.E.64 desc[UR6][R4.64], R2 ;  /* 0x0000000204000986 */ /* 0x0023e2000c101b06 */
[----:B------:R-:W-:Y:S05]  /*0360*/  @!P0 EXIT ;  /* 0x000000000000894d */ /* 0x000fea0003800000 */
[----:B------:R-:W-:Y:S01]  /*0370*/  STG.E.64 desc[UR6][R6.64], R2 ;  /* 0x0000000206007986 */ /* 0x000fe2000c101b06 */
[----:B------:R-:W-:Y:S05]  /*0380*/  EXIT ;  /* 0x000000000000794d */ /* 0x000fea0003800000 */
.L_x_0:
[----:B------:R-:W-:-:S00]  /*0390*/  BRA `(.L_x_0) ;  /* 0xfffffffc00fc7947 */ /* 0x000fc0000383ffff */
[----:B------:R-:W-:-:S00]  /*03a0*/  NOP ;  /* 0x0000000000007918 */ /* 0x000fc00000000000 */
        /* <DEDUP_REMOVED lines=13> */
.L_x_1:


//--------------------- .nv.shared.triton_poi_fused_convolution_18 --------------------------
	.section	.nv.shared.triton_poi_fused_convolution_18,"aw",@nobits
	.sectionflags	@""
	.align	16
	.zero		1024


//--------------------- .nv.constant0.triton_poi_fused_convolution_18 --------------------------
	.section	.nv.constant0.triton_poi_fused_convolution_18,"a",@progbits
	.sectionflags	@""
	.align	4
.nv.constant0.triton_poi_fused_convolution_18:
	.zero		560
